//
// Generated by NVIDIA NVVM Compiler
//
// Compiler Build ID: CL-36424714
// Cuda compilation tools, release 13.0, V13.0.88
// Based on NVVM 20.0.0
//

.version 9.0
.target sm_100
.address_size 64

	// .globl	_Z24matmul_wmma_basic_kernelP6__halfS0_Pfiii

.visible .entry _Z24matmul_wmma_basic_kernelP6__halfS0_Pfiii(
	.param .u64 .ptr .align 1 _Z24matmul_wmma_basic_kernelP6__halfS0_Pfiii_param_0,
	.param .u64 .ptr .align 1 _Z24matmul_wmma_basic_kernelP6__halfS0_Pfiii_param_1,
	.param .u64 .ptr .align 1 _Z24matmul_wmma_basic_kernelP6__halfS0_Pfiii_param_2,
	.param .u32 _Z24matmul_wmma_basic_kernelP6__halfS0_Pfiii_param_3,
	.param .u32 _Z24matmul_wmma_basic_kernelP6__halfS0_Pfiii_param_4,
	.param .u32 _Z24matmul_wmma_basic_kernelP6__halfS0_Pfiii_param_5
)
{
	.reg .pred 	%p<9>;
	.reg .b32 	%r<134>;
	.reg .b32 	%f<125>;
	.reg .b64 	%rd<30>;

	ld.param.u64 	%rd4, [_Z24matmul_wmma_basic_kernelP6__halfS0_Pfiii_param_1];
	ld.param.u32 	%r28, [_Z24matmul_wmma_basic_kernelP6__halfS0_Pfiii_param_3];
	ld.param.u32 	%r29, [_Z24matmul_wmma_basic_kernelP6__halfS0_Pfiii_param_4];
	ld.param.u32 	%r27, [_Z24matmul_wmma_basic_kernelP6__halfS0_Pfiii_param_5];
	cvta.to.global.u64 	%rd1, %rd4;
	mov.u32 	%r30, %ctaid.x;
	mov.u32 	%r31, %ntid.x;
	mov.u32 	%r32, %tid.x;
	mad.lo.s32 	%r33, %r30, %r31, %r32;
	mov.u32 	%r34, %ctaid.y;
	mov.u32 	%r35, %ntid.y;
	mov.u32 	%r36, %tid.y;
	mad.lo.s32 	%r37, %r34, %r35, %r36;
	shr.u32 	%r39, %r33, 1;
	and.b32  	%r1, %r39, 2147483632;
	shl.b32 	%r2, %r37, 4;
	setp.ge.s32 	%p1, %r1, %r28;
	setp.ge.s32 	%p2, %r2, %r29;
	or.pred  	%p3, %p1, %p2;
	@%p3 bra 	$L__BB0_9;
	setp.lt.s32 	%p4, %r27, 1;
	mov.f32 	%f117, 0f00000000;
	mov.f32 	%f118, %f117;
	mov.f32 	%f119, %f117;
	mov.f32 	%f120, %f117;
	mov.f32 	%f121, %f117;
	mov.f32 	%f122, %f117;
	mov.f32 	%f123, %f117;
	mov.f32 	%f124, %f117;
	@%p4 bra 	$L__BB0_8;
	mul.lo.s32 	%r127, %r27, %r1;
	mul.lo.s32 	%r128, %r27, %r2;
	add.s32 	%r41, %r27, -1;
	shr.u32 	%r42, %r41, 4;
	add.s32 	%r5, %r42, 1;
	and.b32  	%r6, %r5, 3;
	setp.lt.u32 	%p5, %r27, 49;
	mov.b32 	%r130, 0;
	mov.f32 	%f117, 0f00000000;
	@%p5 bra 	$L__BB0_5;
	and.b32  	%r44, %r5, 536870908;
	neg.s32 	%r126, %r44;
	mov.b32 	%r130, 0;
	mov.f32 	%f117, 0f00000000;
	mov.f32 	%f118, %f117;
	mov.f32 	%f119, %f117;
	mov.f32 	%f120, %f117;
	mov.f32 	%f121, %f117;
	mov.f32 	%f122, %f117;
	mov.f32 	%f123, %f117;
	mov.f32 	%f124, %f117;
$L__BB0_4:
	ld.param.u64 	%rd27, [_Z24matmul_wmma_basic_kernelP6__halfS0_Pfiii_param_0];
	cvta.to.global.u64 	%rd5, %rd27;
	mul.wide.u32 	%rd6, %r127, 2;
	add.s64 	%rd7, %rd5, %rd6;
	wmma.load.a.sync.aligned.row.m16n16k16.global.f16 	{%r45, %r46, %r47, %r48, %r49, %r50, %r51, %r52}, [%rd7], %r27;
	mul.wide.u32 	%rd8, %r128, 2;
	add.s64 	%rd9, %rd1, %rd8;
	wmma.load.b.sync.aligned.col.m16n16k16.global.f16 	{%r53, %r54, %r55, %r56, %r57, %r58, %r59, %r60}, [%rd9], %r27;
	wmma.mma.sync.aligned.row.col.m16n16k16.f32.f32 {%f61, %f62, %f63, %f64, %f65, %f66, %f67, %f68}, {%r45, %r46, %r47, %r48, %r49, %r50, %r51, %r52}, {%r53, %r54, %r55, %r56, %r57, %r58, %r59, %r60}, {%f124, %f123, %f122, %f121, %f120, %f119, %f118, %f117};
	add.s64 	%rd10, %rd7, 32;
	wmma.load.a.sync.aligned.row.m16n16k16.global.f16 	{%r61, %r62, %r63, %r64, %r65, %r66, %r67, %r68}, [%rd10], %r27;
	add.s64 	%rd11, %rd9, 32;
	wmma.load.b.sync.aligned.col.m16n16k16.global.f16 	{%r69, %r70, %r71, %r72, %r73, %r74, %r75, %r76}, [%rd11], %r27;
	wmma.mma.sync.aligned.row.col.m16n16k16.f32.f32 {%f69, %f70, %f71, %f72, %f73, %f74, %f75, %f76}, {%r61, %r62, %r63, %r64, %r65, %r66, %r67, %r68}, {%r69, %r70, %r71, %r72, %r73, %r74, %r75, %r76}, {%f61, %f62, %f63, %f64, %f65, %f66, %f67, %f68};
	add.s64 	%rd12, %rd7, 64;
	wmma.load.a.sync.aligned.row.m16n16k16.global.f16 	{%r77, %r78, %r79, %r80, %r81, %r82, %r83, %r84}, [%rd12], %r27;
	add.s64 	%rd13, %rd9, 64;
	wmma.load.b.sync.aligned.col.m16n16k16.global.f16 	{%r85, %r86, %r87, %r88, %r89, %r90, %r91, %r92}, [%rd13], %r27;
	wmma.mma.sync.aligned.row.col.m16n16k16.f32.f32 {%f77, %f78, %f79, %f80, %f81, %f82, %f83, %f84}, {%r77, %r78, %r79, %r80, %r81, %r82, %r83, %r84}, {%r85, %r86, %r87, %r88, %r89, %r90, %r91, %r92}, {%f69, %f70, %f71, %f72, %f73, %f74, %f75, %f76};
	add.s64 	%rd14, %rd7, 96;
	wmma.load.a.sync.aligned.row.m16n16k16.global.f16 	{%r93, %r94, %r95, %r96, %r97, %r98, %r99, %r100}, [%rd14], %r27;
	add.s64 	%rd15, %rd9, 96;
	wmma.load.b.sync.aligned.col.m16n16k16.global.f16 	{%r101, %r102, %r103, %r104, %r105, %r106, %r107, %r108}, [%rd15], %r27;
	wmma.mma.sync.aligned.row.col.m16n16k16.f32.f32 {%f124, %f123, %f122, %f121, %f120, %f119, %f118, %f117}, {%r93, %r94, %r95, %r96, %r97, %r98, %r99, %r100}, {%r101, %r102, %r103, %r104, %r105, %r106, %r107, %r108}, {%f77, %f78, %f79, %f80, %f81, %f82, %f83, %f84};
	add.s32 	%r130, %r130, 64;
	add.s32 	%r128, %r128, 64;
	add.s32 	%r127, %r127, 64;
	add.s32 	%r126, %r126, 4;
	setp.ne.s32 	%p6, %r126, 0;
	@%p6 bra 	$L__BB0_4;
$L__BB0_5:
	setp.eq.s32 	%p7, %r6, 0;
	@%p7 bra 	$L__BB0_8;
	mad.lo.s32 	%r133, %r27, %r2, %r130;
	mad.lo.s32 	%r132, %r27, %r1, %r130;
	neg.s32 	%r131, %r6;
$L__BB0_7:
	.pragma "nounroll";
	ld.param.u64 	%rd28, [_Z24matmul_wmma_basic_kernelP6__halfS0_Pfiii_param_0];
	cvta.to.global.u64 	%rd16, %rd28;
	mul.wide.u32 	%rd17, %r132, 2;
	add.s64 	%rd18, %rd16, %rd17;
	wmma.load.a.sync.aligned.row.m16n16k16.global.f16 	{%r109, %r110, %r111, %r112, %r113, %r114, %r115, %r116}, [%rd18], %r27;
	mul.wide.u32 	%rd19, %r133, 2;
	add.s64 	%rd20, %rd1, %rd19;
	wmma.load.b.sync.aligned.col.m16n16k16.global.f16 	{%r117, %r118, %r119, %r120, %r121, %r122, %r123, %r124}, [%rd20], %r27;
	wmma.mma.sync.aligned.row.col.m16n16k16.f32.f32 {%f124, %f123, %f122, %f121, %f120, %f119, %f118, %f117}, {%r109, %r110, %r111, %r112, %r113, %r114, %r115, %r116}, {%r117, %r118, %r119, %r120, %r121, %r122, %r123, %r124}, {%f124, %f123, %f122, %f121, %f120, %f119, %f118, %f117};
	add.s32 	%r133, %r133, 16;
	add.s32 	%r132, %r132, 16;
	add.s32 	%r131, %r131, 1;
	setp.ne.s32 	%p8, %r131, 0;
	@%p8 bra 	$L__BB0_7;
$L__BB0_8:
	ld.param.u64 	%rd29, [_Z24matmul_wmma_basic_kernelP6__halfS0_Pfiii_param_2];
	mul.lo.s32 	%r125, %r29, %r1;
	cvt.u64.u32 	%rd21, %r125;
	cvt.u64.u32 	%rd22, %r2;
	add.s64 	%rd23, %rd21, %rd22;
	cvta.to.global.u64 	%rd24, %rd29;
	shl.b64 	%rd25, %rd23, 2;
	add.s64 	%rd26, %rd24, %rd25;
	wmma.store.d.sync.aligned.row.m16n16k16.global.f32 	[%rd26], {%f124, %f123, %f122, %f121, %f120, %f119, %f118, %f117}, %r29;
$L__BB0_9:
	ret;

}


// ===== COMPILED SASS (sm_100) =====

	.target	sm_100

	.elftype	@"ET_EXEC"


//--------------------- .note.nv.tkinfo           --------------------------
	.section	.note.nv.tkinfo,"",@"SHT_NOTE"
	.sectionflags	@"SHF_NOTE_NV_TKINFO"
	.tkinfo
        /*0018*/ 	.word	0x00000002
        /*0030*/ 	.string	""
        /*0030*/ 	.string	"ptxas"
        /*0030*/ 	.string	"Cuda compilation tools, release 13.0, V13.0.88"
        /*0030*/ 	.string	"Build cuda_13.0.r13.0/compiler.36424714_0"
        /*0030*/ 	.string	"-arch sm_100 -m 64 "



//--------------------- .note.nv.cuinfo           --------------------------
	.section	.note.nv.cuinfo,"",@"SHT_NOTE"
	.sectionflags	@"SHF_NOTE_NV_CUINFO"
        /*0018*/ 	.short	0x0002
        /*001a*/ 	.short	0x0064
        /*001c*/ 	.short	0x0082
	.zero		2


//--------------------- .nv.info                  --------------------------
	.section	.nv.info,"",@"SHT_CUDA_INFO"
	.align	4


	//----- nvinfo : EIATTR_REGCOUNT
	.align		4
        /*0000*/ 	.byte	0x04, 0x2f
        /*0002*/ 	.short	(.L_1 - .L_0)
	.align		4
.L_0:
        /*0004*/ 	.word	index@(_Z24matmul_wmma_basic_kernelP6__halfS0_Pfiii)
        /*0008*/ 	.word	0x0000002c


	//----- nvinfo : EIATTR_FRAME_SIZE
	.align		4
.L_1:
        /*000c*/ 	.byte	0x04, 0x11
        /*000e*/ 	.short	(.L_3 - .L_2)
	.align		4
.L_2:
        /*0010*/ 	.word	index@(_Z24matmul_wmma_basic_kernelP6__halfS0_Pfiii)
        /*0014*/ 	.word	0x00000000


	//----- nvinfo : EIATTR_MIN_STACK_SIZE
	.align		4
.L_3:
        /*0018*/ 	.byte	0x04, 0x12
        /*001a*/ 	.short	(.L_5 - .L_4)
	.align		4
.L_4:
        /*001c*/ 	.word	index@(_Z24matmul_wmma_basic_kernelP6__halfS0_Pfiii)
        /*0020*/ 	.word	0x00000000
.L_5:


//--------------------- .nv.compat                --------------------------
	.section	.nv.compat,"",@"SHT_CUDA_COMPAT_INFO"
	.align	4
        /*0000*/ 	.byte	0x02, 0x09, 0x00, 0x00, 0x02, 0x02, 0x01, 0x00, 0x02, 0x05, 0x05, 0x00, 0x03, 0x07, 0x01, 0x01
        /*0010*/ 	.byte	0x02, 0x03, 0x00, 0x00, 0x02, 0x06, 0x01, 0x00, 0x04, 0x0b, 0x08, 0x00, 0x09, 0x00, 0x00, 0x00
        /*0020*/ 	.byte	0x00, 0x00, 0x00, 0x00


//--------------------- .nv.info._Z24matmul_wmma_basic_kernelP6__halfS0_Pfiii --------------------------
	.section	.nv.info._Z24matmul_wmma_basic_kernelP6__halfS0_Pfiii,"",@"SHT_CUDA_INFO"
	.sectionflags	@""
	.align	4


	//----- nvinfo : EIATTR_CUDA_API_VERSION
	.align		4
        /*0000*/ 	.byte	0x04, 0x37
        /*0002*/ 	.short	(.L_7 - .L_6)
.L_6:
        /*0004*/ 	.word	0x00000082


	//----- nvinfo : EIATTR_KPARAM_INFO
	.align		4
.L_7:
        /*0008*/ 	.byte	0x04, 0x17
        /*000a*/ 	.short	(.L_9 - .L_8)
.L_8:
        /*000c*/ 	.word	0x00000000
        /*0010*/ 	.short	0x0005
        /*0012*/ 	.short	0x0020
        /*0014*/ 	.byte	0x00, 0xf0, 0x11, 0x00


	//----- nvinfo : EIATTR_KPARAM_INFO
	.align		4
.L_9:
        /*0018*/ 	.byte	0x04, 0x17
        /*001a*/ 	.short	(.L_11 - .L_10)
.L_10:
        /*001c*/ 	.word	0x00000000
        /*0020*/ 	.short	0x0004
        /*0022*/ 	.short	0x001c
        /*0024*/ 	.byte	0x00, 0xf0, 0x11, 0x00


	//----- nvinfo : EIATTR_KPARAM_INFO
	.align		4
.L_11:
        /*0028*/ 	.byte	0x04, 0x17
        /*002a*/ 	.short	(.L_13 - .L_12)
.L_12:
        /*002c*/ 	.word	0x00000000
        /*0030*/ 	.short	0x0003
        /*0032*/ 	.short	0x0018
        /*0034*/ 	.byte	0x00, 0xf0, 0x11, 0x00


	//----- nvinfo : EIATTR_KPARAM_INFO
	.align		4
.L_13:
        /*0038*/ 	.byte	0x04, 0x17
        /*003a*/ 	.short	(.L_15 - .L_14)
.L_14:
        /*003c*/ 	.word	0x00000000
        /*0040*/ 	.short	0x0002
        /*0042*/ 	.short	0x0010
        /*0044*/ 	.byte	0x00, 0xf5, 0x21, 0x00


	//----- nvinfo : EIATTR_KPARAM_INFO
	.align		4
.L_15:
        /*0048*/ 	.byte	0x04, 0x17
        /*004a*/ 	.short	(.L_17 - .L_16)
.L_16:
        /*004c*/ 	.word	0x00000000
        /*0050*/ 	.short	0x0001
        /*0052*/ 	.short	0x0008
        /*0054*/ 	.byte	0x00, 0xf5, 0x21, 0x00


	//----- nvinfo : EIATTR_KPARAM_INFO
	.align		4
.L_17:
        /*0058*/ 	.byte	0x04, 0x17
        /*005a*/ 	.short	(.L_19 - .L_18)
.L_18:
        /*005c*/ 	.word	0x00000000
        /*0060*/ 	.short	0x0000
        /*0062*/ 	.short	0x0000
        /*0064*/ 	.byte	0x00, 0xf5, 0x21, 0x00


	//----- nvinfo : EIATTR_SPARSE_MMA_MASK
	.align		4
.L_19:
        /*0068*/ 	.byte	0x03, 0x50
        /*006a*/ 	.short	0x0000


	//----- nvinfo : EIATTR_WMMA_USED
	.align		4
        /*006c*/ 	.byte	0x01, 0x2b
	.zero		2


	//----- nvinfo : EIATTR_MAXREG_COUNT
	.align		4
        /*0070*/ 	.byte	0x03, 0x1b
        /*0072*/ 	.short	0x00ff


	//----- nvinfo : EIATTR_MERCURY_ISA_VERSION
	.align		4
        /*0074*/ 	.byte	0x03, 0x5f
        /*0076*/ 	.short	0x0101


	//----- nvinfo : EIATTR_VRC_CTA_INIT_COUNT
	.align		4
        /*0078*/ 	.byte	0x02, 0x4a
	.zero		1
	.zero		1


	//----- nvinfo : EIATTR_EXIT_INSTR_OFFSETS
	.align		4
        /*007c*/ 	.byte	0x04, 0x1c
        /*007e*/ 	.short	(.L_21 - .L_20)


	//   ....[0]....
.L_20:
        /*0080*/ 	.word	0x000000f0


	//   ....[1]....
        /*0084*/ 	.word	0x00000a50


	//----- nvinfo : EIATTR_CBANK_PARAM_SIZE
	.align		4
.L_21:
        /*0088*/ 	.byte	0x03, 0x19
        /*008a*/ 	.short	0x0024


	//----- nvinfo : EIATTR_PARAM_CBANK
	.align		4
        /*008c*/ 	.byte	0x04, 0x0a
        /*008e*/ 	.short	(.L_23 - .L_22)
	.align		4
.L_22:
        /*0090*/ 	.word	index@(.nv.constant0._Z24matmul_wmma_basic_kernelP6__halfS0_Pfiii)
        /*0094*/ 	.short	0x0380
        /*0096*/ 	.short	0x0024


	//----- nvinfo : EIATTR_SW_WAR
	.align		4
.L_23:
        /*0098*/ 	.byte	0x04, 0x36
        /*009a*/ 	.short	(.L_25 - .L_24)
.L_24:
        /*009c*/ 	.word	0x00000008
.L_25:


//--------------------- .nv.callgraph             --------------------------
	.section	.nv.callgraph,"",@"SHT_CUDA_CALLGRAPH"
	.align	4
	.sectionentsize	8
	.align		4
        /*0000*/ 	.word	0x00000000
	.align		4
        /*0004*/ 	.word	0xffffffff
	.align		4
        /*0008*/ 	.word	0x00000000
	.align		4
        /*000c*/ 	.word	0xfffffffe
	.align		4
        /*0010*/ 	.word	0x00000000
	.align		4
        /*0014*/ 	.word	0xfffffffd
	.align		4
        /*0018*/ 	.word	0x00000000
	.align		4
        /*001c*/ 	.word	0xfffffffc


//--------------------- .text._Z24matmul_wmma_basic_kernelP6__halfS0_Pfiii --------------------------
	.section	.text._Z24matmul_wmma_basic_kernelP6__halfS0_Pfiii,"ax",@progbits
	.align	128
        .global         _Z24matmul_wmma_basic_kernelP6__halfS0_Pfiii
        .type           _Z24matmul_wmma_basic_kernelP6__halfS0_Pfiii,@function
        .size           _Z24matmul_wmma_basic_kernelP6__halfS0_Pfiii,(.L_x_5 - _Z24matmul_wmma_basic_kernelP6__halfS0_Pfiii)
        .other          _Z24matmul_wmma_basic_kernelP6__halfS0_Pfiii,@"STO_CUDA_ENTRY STV_DEFAULT"
_Z24matmul_wmma_basic_kernelP6__halfS0_Pfiii:
.text._Z24matmul_wmma_basic_kernelP6__halfS0_Pfiii:
[----:B------:R-:W-:Y:S01]  /*0000*/  LDC R1, c[0x0][0x37c] ;  /* 0x0000df00ff017b82 */ /* 0x000fe20000000800 */
[----:B------:R-:W0:Y:S07]  /*0010*/  S2R R3, SR_TID.X ;  /* 0x0000000000037919 */ /* 0x000e2e0000002100 */
[----:B------:R-:W0:Y:S01]  /*0020*/  LDC R0, c[0x0][0x360] ;  /* 0x0000d800ff007b82 */ /* 0x000e220000000800 */
[----:B------:R-:W1:Y:S07]  /*0030*/  S2R R7, SR_TID.Y ;  /* 0x0000000000077919 */ /* 0x000e6e0000002200 */
[----:B------:R-:W0:Y:S08]  /*0040*/  S2UR UR4, SR_CTAID.X ;  /* 0x00000000000479c3 */ /* 0x000e300000002500 */
[----:B------:R-:W1:Y:S08]  /*0050*/  S2UR UR5, SR_CTAID.Y ;  /* 0x00000000000579c3 */ /* 0x000e700000002600 */
[----:B------:R-:W1:Y:S08]  /*0060*/  LDC R2, c[0x0][0x364] ;  /* 0x0000d900ff027b82 */ /* 0x000e700000000800 */
[----:B------:R-:W2:Y:S01]  /*0070*/  LDC.64 R4, c[0x0][0x398] ;  /* 0x0000e600ff047b82 */ /* 0x000ea20000000a00 */
[----:B0-----:R-:W-:-:S05]  /*0080*/  IMAD R0, R0, UR4, R3 ;  /* 0x0000000400007c24 */ /* 0x001fca000f8e0203 */
[----:B------:R-:W-:-:S04]  /*0090*/  SHF.R.U32.HI R0, RZ, 0x1, R0 ;  /* 0x00000001ff007819 */ /* 0x000fc80000011600 */
[----:B------:R-:W-:Y:S01]  /*00a0*/  LOP3.LUT R0, R0, 0x7ffffff0, RZ, 0xc0, !PT ;  /* 0x7ffffff000007812 */ /* 0x000fe200078ec0ff */
[----:B-1----:R-:W-:-:S04]  /*00b0*/  IMAD R2, R2, UR5, R7 ;  /* 0x0000000502027c24 */ /* 0x002fc8000f8e0207 */
[----:B------:R-:W-:-:S05]  /*00c0*/  IMAD.SHL.U32 R2, R2, 0x10, RZ ;  /* 0x0000001002027824 */ /* 0x000fca00078e00ff */
[----:B--2---:R-:W-:-:S04]  /*00d0*/  ISETP.GE.AND P0, PT, R2, R5, PT ;  /* 0x000000050200720c */ /* 0x004fc80003f06270 */
[----:B------:R-:W-:-:S13]  /*00e0*/  ISETP.GE.OR P0, PT, R0, R4, P0 ;  /* 0x000000040000720c */ /* 0x000fda0000706670 */
[----:B------:R-:W-:Y:S05]  /*00f0*/  @P0 EXIT ;  /* 0x000000000000094d */ /* 0x000fea0003800000 */
[----:B------:R-:W0:Y:S01]  /*0100*/  LDC R3, c[0x0][0x3a0] ;  /* 0x0000e800ff037b82 */ /* 0x000e220000000800 */
[----:B------:R-:W1:Y:S01]  /*0110*/  LDCU.64 UR6, c[0x0][0x358] ;  /* 0x00006b00ff0677ac */ /* 0x000e620008000a00 */
[----:B------:R-:W-:Y:S02]  /*0120*/  CS2R R10, SRZ ;  /* 0x00000000000a7805 */ /* 0x000fe4000001ff00 */
[----:B------:R-:W-:Y:S02]  /*0130*/  CS2R R8, SRZ ;  /* 0x0000000000087805 */ /* 0x000fe4000001ff00 */
[----:B------:R-:W-:Y:S02]  /*0140*/  CS2R R22, SRZ ;  /* 0x0000000000167805 */ /* 0x000fe4000001ff00 */
[----:B------:R-:W-:Y:S02]  /*0150*/  CS2R R20, SRZ ;  /* 0x0000000000147805 */ /* 0x000fe4000001ff00 */
[----:B0-----:R-:W-:-:S13]  /*0160*/  ISETP.GE.AND P0, PT, R3, 0x1, PT ;  /* 0x000000010300780c */ /* 0x001fda0003f06270 */
[----:B-1----:R-:W-:Y:S05]  /*0170*/  @!P0 BRA `(.L_x_0) ;  /* 0x0000000400e88947 */ /* 0x002fea0003800000 */
[C---:B------:R-:W-:Y:S01]  /*0180*/  ISETP.GE.U32.AND P0, PT, R3.reuse, 0x31, PT ;  /* 0x000000310300780c */ /* 0x040fe20003f06070 */
[----:B------:R-:W-:Y:S01]  /*0190*/  VIADD R4, R3, 0xffffffff ;  /* 0xffffffff03047836 */ /* 0x000fe20000000000 */
[----:B------:R-:W-:Y:S01]  /*01a0*/  UMOV UR4, URZ ;  /* 0x000000ff00047c82 */ /* 0x000fe20008000000 */
[----:B------:R-:W-:-:S03]  /*01b0*/  IMAD.MOV.U32 R11, RZ, RZ, RZ ;  /* 0x000000ffff0b7224 */ /* 0x000fc600078e00ff */
[----:B------:R-:W-:-:S07]  /*01c0*/  LEA.HI R4, R4, 0x1, RZ, 0x1c ;  /* 0x0000000104047811 */ /* 0x000fce00078fe0ff */
[----:B------:R-:W-:Y:S05]  /*01d0*/  @!P0 BRA `(.L_x_1) ;  /* 0x0000000400288947 */ /* 0x000fea0003800000 */
[----:B------:R-:W0:Y:S01]  /*01e0*/  S2R R9, SR_LANEID ;  /* 0x0000000000097919 */ /* 0x000e220000000000 */
[----:B------:R-:W-:Y:S01]  /*01f0*/  SHF.R.U32.HI R8, RZ, 0x1, R3 ;  /* 0x00000001ff087819 */ /* 0x000fe20000011603 */
[----:B------:R-:W-:Y:S01]  /*0200*/  IMAD.MOV.U32 R7, RZ, RZ, RZ ;  /* 0x000000ffff077224 */ /* 0x000fe200078e00ff */
[----:B------:R-:W-:Y:S01]  /*0210*/  LOP3.LUT R29, R4, 0x1ffffffc, RZ, 0xc0, !PT ;  /* 0x1ffffffc041d7812 */ /* 0x000fe200078ec0ff */
[-C--:B------:R-:W-:Y:S01]  /*0220*/  IMAD R33, R0, R3.reuse, RZ ;  /* 0x0000000300217224 */ /* 0x080fe200078e02ff */
[----:B------:R-:W-:Y:S01]  /*0230*/  CS2R R10, SRZ ;  /* 0x00000000000a7805 */ /* 0x000fe2000001ff00 */
[----:B------:R-:W-:Y:S01]  /*0240*/  IMAD R32, R2, R3, RZ ;  /* 0x0000000302207224 */ /* 0x000fe200078e02ff */
[----:B------:R-:W-:Y:S02]  /*0250*/  CS2R R22, SRZ ;  /* 0x0000000000167805 */ /* 0x000fe4000001ff00 */
[----:B------:R-:W-:Y:S01]  /*0260*/  CS2R R20, SRZ ;  /* 0x0000000000147805 */ /* 0x000fe2000001ff00 */
[----:B------:R-:W-:Y:S01]  /*0270*/  IMAD.MOV R29, RZ, RZ, -R29 ;  /* 0x000000ffff1d7224 */ /* 0x000fe200078e0a1d */
[----:B------:R-:W-:Y:S01]  /*0280*/  UMOV UR4, URZ ;  /* 0x000000ff00047c82 */ /* 0x000fe20008000000 */
[----:B0-----:R-:W-:-:S02]  /*0290*/  LOP3.LUT R6, R9, 0x3, RZ, 0xc0, !PT ;  /* 0x0000000309067812 */ /* 0x001fc400078ec0ff */
[----:B------:R-:W-:-:S05]  /*02a0*/  SHF.R.U32.HI R9, RZ, 0x2, R9 ;  /* 0x00000002ff097819 */ /* 0x000fca0000011609 */
[----:B------:R-:W-:Y:S01]  /*02b0*/  IMAD.WIDE.U32 R6, R9, R8, R6 ;  /* 0x0000000809067225 */ /* 0x000fe200078e0006 */
[----:B------:R-:W-:-:S03]  /*02c0*/  CS2R R8, SRZ ;  /* 0x0000000000087805 */ /* 0x000fc6000001ff00 */
[C---:B------:R-:W-:Y:S01]  /*02d0*/  IMAD.SHL.U32 R28, R6.reuse, 0x4, RZ ;  /* 0x00000004061c7824 */ /* 0x040fe200078e00ff */
[----:B------:R-:W-:-:S07]  /*02e0*/  SHF.L.U64.HI R4, R6, 0x2, R7 ;  /* 0x0000000206047819 */ /* 0x000fce0000010207 */
.L_x_2:
[----:B------:R-:W0:Y:S08]  /*02f0*/  LDC.64 R6, c[0x0][0x380] ;  /* 0x0000e000ff067b82 */ /* 0x000e300000000a00 */
[----:B------:R-:W1:Y:S01]  /*0300*/  LDC.64 R12, c[0x0][0x388] ;  /* 0x0000e200ff0c7b82 */ /* 0x000e620000000a00 */
[----:B0-----:R-:W-:-:S03]  /*0310*/  IMAD.WIDE.U32 R6, R33, 0x2, R6 ;  /* 0x0000000221067825 */ /* 0x001fc600078e0006 */
[----:B------:R-:W-:Y:S01]  /*0320*/  IADD3 R40, P0, PT, R6, R28, RZ ;  /* 0x0000001c06287210 */ /* 0x000fe20007f1e0ff */
[----:B-1----:R-:W-:-:S04]  /*0330*/  IMAD.WIDE.U32 R12, R32, 0x2, R12 ;  /* 0x00000002200c7825 */ /* 0x002fc800078e000c */
[----:B------:R-:W-:Y:S01]  /*0340*/  IMAD.X R41, R7, 0x1, R4, P0 ;  /* 0x0000000107297824 */ /* 0x000fe200000e0604 */
[----:B------:R-:W-:Y:S01]  /*0350*/  IADD3 R36, P1, PT, R12, R28, RZ ;  /* 0x0000001c0c247210 */ /* 0x000fe20007f3e0ff */
[----:B------:R-:W-:-:S03]  /*0360*/  IMAD.WIDE.U32 R38, R3, 0x10, R40 ;  /* 0x0000001003267825 */ /* 0x000fc600078e0028 */
[----:B------:R-:W2:Y:S01]  /*0370*/  LDG.E R12, desc[UR6][R40.64] ;  /* 0x00000006280c7981 */ /* 0x000ea2000c1e1900 */
[----:B------:R-:W-:-:S03]  /*0380*/  IMAD.X R37, R13, 0x1, R4, P1 ;  /* 0x000000010d257824 */ /* 0x000fc600008e0604 */
[----:B------:R-:W2:Y:S01]  /*0390*/  LDG.E R14, desc[UR6][R40.64+0x10] ;  /* 0x00001006280e7981 */ /* 0x000ea2000c1e1900 */
[----:B------:R-:W-:-:S03]  /*03a0*/  IMAD.WIDE.U32 R34, R3, 0x10, R36 ;  /* 0x0000001003227825 */ /* 0x000fc600078e0024 */
[----:B------:R-:W2:Y:S04]  /*03b0*/  LDG.E R6, desc[UR6][R36.64] ;  /* 0x0000000624067981 */ /* 0x000ea8000c1e1900 */
[----:B------:R-:W2:Y:S04]  /*03c0*/  LDG.E R7, desc[UR6][R36.64+0x10] ;  /* 0x0000100624077981 */ /* 0x000ea8000c1e1900 */
[----:B------:R-:W3:Y:S04]  /*03d0*/  LDG.E R16, desc[UR6][R34.64] ;  /* 0x0000000622107981 */ /* 0x000ee8000c1e1900 */
[----:B------:R-:W2:Y:S04]  /*03e0*/  LDG.E R13, desc[UR6][R38.64] ;  /* 0x00000006260d7981 */ /* 0x000ea8000c1e1900 */
[----:B------:R-:W2:Y:S04]  /*03f0*/  LDG.E R15, desc[UR6][R38.64+0x10] ;  /* 0x00001006260f7981 */ /* 0x000ea8000c1e1900 */
[----:B------:R-:W3:Y:S04]  /*0400*/  LDG.E R17, desc[UR6][R34.64+0x10] ;  /* 0x0000100622117981 */ /* 0x000ee8000c1e1900 */
[----:B------:R-:W4:Y:S04]  /*0410*/  LDG.E R30, desc[UR6][R36.64+0x40] ;  /* 0x00004006241e7981 */ /* 0x000f28000c1e1900 */
[----:B------:R-:W4:Y:S04]  /*0420*/  LDG.E R31, desc[UR6][R36.64+0x50] ;  /* 0x00005006241f7981 */ /* 0x000f28000c1e1900 */
[----:B------:R-:W5:Y:S04]  /*0430*/  LDG.E R26, desc[UR6][R34.64+0x40] ;  /* 0x00004006221a7981 */ /* 0x000f68000c1e1900 */
[----:B------:R-:W5:Y:S04]  /*0440*/  LDG.E R27, desc[UR6][R34.64+0x50] ;  /* 0x00005006221b7981 */ /* 0x000f68000c1e1900 */
[----:B------:R-:W5:Y:S04]  /*0450*/  LDG.E R24, desc[UR6][R36.64+0x60] ;  /* 0x0000600624187981 */ /* 0x000f68000c1e1900 */
[----:B------:R-:W5:Y:S01]  /*0460*/  LDG.E R25, desc[UR6][R36.64+0x70] ;  /* 0x0000700624197981 */ /* 0x000f62000c1e1900 */
[C---:B--2---:R-:W-:Y:S03]  /*0470*/  HMMA.16816.F32 R20, R12.reuse, R6, R20 ;  /* 0x000000060c14723c */ /* 0x044fe60000001814 */
[----:B------:R-:W2:Y:S04]  /*0480*/  LDG.E R6, desc[UR6][R34.64+0x20] ;  /* 0x0000200622067981 */ /* 0x000ea8000c1e1900 */
[----:B------:R-:W2:Y:S01]  /*0490*/  LDG.E R7, desc[UR6][R34.64+0x30] ;  /* 0x0000300622077981 */ /* 0x000ea2000c1e1900 */
[----:B---3--:R-:W-:Y:S03]  /*04a0*/  HMMA.16816.F32 R16, R12, R16, R8 ;  /* 0x000000100c10723c */ /* 0x008fe60000001808 */
[----:B------:R-:W3:Y:S04]  /*04b0*/  LDG.E R12, desc[UR6][R36.64+0x20] ;  /* 0x00002006240c7981 */ /* 0x000ee8000c1e1900 */
[----:B------:R-:W3:Y:S04]  /*04c0*/  LDG.E R13, desc[UR6][R36.64+0x30] ;  /* 0x00003006240d7981 */ /* 0x000ee8000c1e1900 */
[----:B------:R-:W3:Y:S04]  /*04d0*/  LDG.E R8, desc[UR6][R40.64+0x20] ;  /* 0x0000200628087981 */ /* 0x000ee8000c1e1900 */
[----:B------:R-:W3:Y:S04]  /*04e0*/  LDG.E R10, desc[UR6][R40.64+0x30] ;  /* 0x00003006280a7981 */ /* 0x000ee8000c1e1900 */
[----:B------:R-:W3:Y:S04]  /*04f0*/  LDG.E R9, desc[UR6][R38.64+0x20] ;  /* 0x0000200626097981 */ /* 0x000ee8000c1e1900 */
[----:B------:R-:W3:Y:S04]  /*0500*/  LDG.E R11, desc[UR6][R38.64+0x30] ;  /* 0x00003006260b7981 */ /* 0x000ee8000c1e1900 */
[----:B------:R-:W4:Y:S04]  /*0510*/  LDG.E R14, desc[UR6][R40.64+0x50] ;  /* 0x00005006280e7981 */ /* 0x000f28000c1e1900 */
[----:B------:R-:W4:Y:S01]  /*0520*/  LDG.E R15, desc[UR6][R38.64+0x50] ;  /* 0x00005006260f7981 */ /* 0x000f22000c1e1900 */
[C---:B---3--:R-:W-:Y:S03]  /*0530*/  HMMA.16816.F32 R20, R8.reuse, R12, R20 ;  /* 0x0000000c0814723c */ /* 0x048fe60000001814 */
[----:B------:R-:W4:Y:S04]  /*0540*/  LDG.E R12, desc[UR6][R40.64+0x40] ;  /* 0x00004006280c7981 */ /* 0x000f28000c1e1900 */
[----:B------:R-:W4:Y:S01]  /*0550*/  LDG.E R13, desc[UR6][R38.64+0x40] ;  /* 0x00004006260d7981 */ /* 0x000f22000c1e1900 */
[----:B--2---:R-:W-:Y:S03]  /*0560*/  HMMA.16816.F32 R16, R8, R6, R16 ;  /* 0x000000060810723c */ /* 0x004fe60000001810 */
[----:B------:R-:W2:Y:S04]  /*0570*/  LDG.E R8, desc[UR6][R40.64+0x60] ;  /* 0x0000600628087981 */ /* 0x000ea8000c1e1900 */
[----:B------:R-:W2:Y:S04]  /*0580*/  LDG.E R10, desc[UR6][R40.64+0x70] ;  /* 0x00007006280a7981 */ /* 0x000ea8000c1e1900 */
[----:B------:R-:W2:Y:S04]  /*0590*/  LDG.E R9, desc[UR6][R38.64+0x60] ;  /* 0x0000600626097981 */ /* 0x000ea8000c1e1900 */
[----:B------:R-:W2:Y:S04]  /*05a0*/  LDG.E R11, desc[UR6][R38.64+0x70] ;  /* 0x00007006260b7981 */ /* 0x000ea8000c1e1900 */
[----:B------:R-:W3:Y:S04]  /*05b0*/  LDG.E R6, desc[UR6][R34.64+0x60] ;  /* 0x0000600622067981 */ /* 0x000ee8000c1e1900 */
[----:B------:R-:W3:Y:S01]  /*05c0*/  LDG.E R7, desc[UR6][R34.64+0x70] ;  /* 0x0000700622077981 */ /* 0x000ee2000c1e1900 */
[----:B------:R-:W-:-:S05]  /*05d0*/  VIADD R29, R29, 0x4 ;  /* 0x000000041d1d7836 */ /* 0x000fca0000000000 */
[----:B------:R-:W-:Y:S01]  /*05e0*/  ISETP.NE.AND P0, PT, R29, RZ, PT ;  /* 0x000000ff1d00720c */ /* 0x000fe20003f05270 */
[----:B------:R-:W-:Y:S01]  /*05f0*/  UIADD3 UR4, UPT, UPT, UR4, 0x40, URZ ;  /* 0x0000004004047890 */ /* 0x000fe2000fffe0ff */
[----:B------:R-:W-:Y:S02]  /*0600*/  VIADD R33, R33, 0x40 ;  /* 0x0000004021217836 */ /* 0x000fe40000000000 */
[----:B------:R-:W-:Y:S01]  /*0610*/  VIADD R32, R32, 0x40 ;  /* 0x0000004020207836 */ /* 0x000fe20000000000 */
[C---:B----4-:R-:W-:Y:S08]  /*0620*/  HMMA.16816.F32 R20, R12.reuse, R30, R20 ;  /* 0x0000001e0c14723c */ /* 0x050ff00000001814 */
[----:B-----5:R-:W-:-:S12]  /*0630*/  HMMA.16816.F32 R16, R12, R26, R16 ;  /* 0x0000001a0c10723c */ /* 0x020fd80000001810 */
[C---:B--2---:R-:W-:Y:S08]  /*0640*/  HMMA.16816.F32 R20, R8.reuse, R24, R20 ;  /* 0x000000180814723c */ /* 0x044ff00000001814 */
[----:B---3--:R-:W-:Y:S01]  /*0650*/  HMMA.16816.F32 R8, R8, R6, R16 ;  /* 0x000000060808723c */ /* 0x008fe20000001810 */
[----:B------:R-:W-:-:S04]  /*0660*/  NOP ;  /* 0x0000000000007918 */ /* 0x000fc80000000000 */
[----:B------:R-:W-:-:S15]  /*0670*/  @P0 BRA `(.L_x_2) ;  /* 0xfffffffc001c0947 */ /* 0x000fde000383ffff */
.L_x_1:
[----:B------:R-:W-:-:S05]  /*0680*/  VIADD R4, R3, 0xffffffff ;  /* 0xffffffff03047836 */ /* 0x000fca0000000000 */
[----:B------:R-:W-:-:S04]  /*0690*/  LEA.HI R4, R4, 0x1, RZ, 0x1c ;  /* 0x0000000104047811 */ /* 0x000fc800078fe0ff */
[----:B------:R-:W-:-:S04]  /*06a0*/  LOP3.LUT R26, R4, 0x3, RZ, 0xc0, !PT ;  /* 0x00000003041a7812 */ /* 0x000fc800078ec0ff */
[----:B------:R-:W-:-:S13]  /*06b0*/  ISETP.NE.AND P0, PT, R26, RZ, PT ;  /* 0x000000ff1a00720c */ /* 0x000fda0003f05270 */
[----:B------:R-:W-:Y:S05]  /*06c0*/  @!P0 BRA `(.L_x_0) ;  /* 0x0000000000948947 */ /* 0x000fea0003800000 */
[----:B------:R-:W0:Y:S01]  /*06d0*/  S2R R4, SR_LANEID ;  /* 0x0000000000047919 */ /* 0x000e220000000000 */
[----:B------:R-:W-:Y:S01]  /*06e0*/  SHF.R.U32.HI R12, RZ, 0x1, R3 ;  /* 0x00000001ff0c7819 */ /* 0x000fe20000011603 */
[----:B------:R-:W-:Y:S02]  /*06f0*/  IMAD.MOV.U32 R7, RZ, RZ, RZ ;  /* 0x000000ffff077224 */ /* 0x000fe400078e00ff */
[----:B------:R-:W-:Y:S02]  /*0700*/  IMAD.MOV R26, RZ, RZ, -R26 ;  /* 0x000000ffff1a7224 */ /* 0x000fe400078e0a1a */
[-C--:B------:R-:W-:Y:S02]  /*0710*/  IMAD R28, R2, R3.reuse, UR4 ;  /* 0x00000004021c7e24 */ /* 0x080fe4000f8e0203 */
[----:B------:R-:W-:Y:S01]  /*0720*/  IMAD R29, R0, R3, UR4 ;  /* 0x00000004001d7e24 */ /* 0x000fe2000f8e0203 */
[----:B0-----:R-:W-:Y:S02]  /*0730*/  LOP3.LUT R6, R4, 0x3, RZ, 0xc0, !PT ;  /* 0x0000000304067812 */ /* 0x001fe400078ec0ff */
[----:B------:R-:W-:-:S05]  /*0740*/  SHF.R.U32.HI R13, RZ, 0x2, R4 ;  /* 0x00000002ff0d7819 */ /* 0x000fca0000011604 */
[----:B------:R-:W-:-:S04]  /*0750*/  IMAD.WIDE.U32 R6, R13, R12, R6 ;  /* 0x0000000c0d067225 */ /* 0x000fc800078e0006 */
[C---:B------:R-:W-:Y:S01]  /*0760*/  IMAD.SHL.U32 R27, R6.reuse, 0x4, RZ ;  /* 0x00000004061b7824 */ /* 0x040fe200078e00ff */
[----:B------:R-:W-:-:S07]  /*0770*/  SHF.L.U64.HI R4, R6, 0x2, R7 ;  /* 0x0000000206047819 */ /* 0x000fce0000010207 */
.L_x_3:
        /* <DEDUP_REMOVED lines=20> */
[----:B------:R-:W-:Y:S02]  /*08c0*/  VIADD R29, R29, 0x10 ;  /* 0x000000101d1d7836 */ /* 0x000fe40000000000 */
[----:B------:R-:W-:Y:S01]  /*08d0*/  VIADD R28, R28, 0x10 ;  /* 0x000000101c1c7836 */ /* 0x000fe20000000000 */
[C---:B--2---:R-:W-:Y:S08]  /*08e0*/  HMMA.16816.F32 R20, R12.reuse, R16, R20 ;  /* 0x000000100c14723c */ /* 0x044ff00000001814 */
[----:B---3--:R-:W-:Y:S01]  /*08f0*/  HMMA.16816.F32 R8, R12, R32, R8 ;  /* 0x000000200c08723c */ /* 0x008fe20000001808 */
[----:B------:R-:W-:-:S04]  /*0900*/  NOP ;  /* 0x0000000000007918 */ /* 0x000fc80000000000 */
[----:B------:R-:W-:-:S15]  /*0910*/  @P0 BRA `(.L_x_3) ;  /* 0xfffffffc00980947 */ /* 0x000fde000383ffff */
.L_x_0:
[----:B------:R-:W0:Y:S01]  /*0920*/  S2R R3, SR_LANEID ;  /* 0x0000000000037919 */ /* 0x000e220000000000 */
[----:B------:R-:W1:Y:S01]  /*0930*/  LDCU.64 UR4, c[0x0][0x390] ;  /* 0x00007200ff0477ac */ /* 0x000e620008000a00 */
[----:B------:R-:W-:-:S05]  /*0940*/  IMAD R7, R0, R5, RZ ;  /* 0x0000000500077224 */ /* 0x000fca00078e02ff */
[----:B------:R-:W-:Y:S02]  /*0950*/  IADD3 R0, P0, PT, R7, R2, RZ ;  /* 0x0000000207007210 */ /* 0x000fe40007f1e0ff */
[----:B------:R-:W-:Y:S01]  /*0960*/  SHF.R.U32.HI R7, RZ, 0x1, R5 ;  /* 0x00000001ff077819 */ /* 0x000fe20000011605 */
[----:B------:R-:W-:Y:S02]  /*0970*/  IMAD.MOV.U32 R5, RZ, RZ, RZ ;  /* 0x000000ffff057224 */ /* 0x000fe400078e00ff */
[----:B------:R-:W-:Y:S01]  /*0980*/  IMAD.X R15, RZ, RZ, RZ, P0 ;  /* 0x000000ffff0f7224 */ /* 0x000fe200000e06ff */
[----:B-1----:R-:W-:Y:S02]  /*0990*/  LEA R13, P0, R0, UR4, 0x2 ;  /* 0x00000004000d7c11 */ /* 0x002fe4000f8010ff */
[----:B0-----:R-:W-:Y:S02]  /*09a0*/  LOP3.LUT R4, R3, 0x3, RZ, 0xc0, !PT ;  /* 0x0000000303047812 */ /* 0x001fe400078ec0ff */
[----:B------:R-:W-:-:S05]  /*09b0*/  SHF.R.U32.HI R3, RZ, 0x2, R3 ;  /* 0x00000002ff037819 */ /* 0x000fca0000011603 */
[----:B------:R-:W-:Y:S01]  /*09c0*/  IMAD.WIDE.U32 R2, R3, R7, R4 ;  /* 0x0000000703027225 */ /* 0x000fe200078e0004 */
[----:B------:R-:W-:Y:S02]  /*09d0*/  LEA.HI.X R5, R0, UR5, R15, 0x2, P0 ;  /* 0x0000000500057c11 */ /* 0x000fe400080f140f */
[----:B------:R-:W-:-:S04]  /*09e0*/  LEA R4, P0, R2, R13, 0x3 ;  /* 0x0000000d02047211 */ /* 0x000fc800078018ff */
[----:B------:R-:W-:-:S03]  /*09f0*/  LEA.HI.X R5, R2, R5, R3, 0x3, P0 ;  /* 0x0000000502057211 */ /* 0x000fc600000f1c03 */
[----:B------:R-:W-:Y:S02]  /*0a00*/  IMAD.WIDE.U32 R2, R7, 0x40, R4 ;  /* 0x0000004007027825 */ /* 0x000fe400078e0004 */
[----:B------:R-:W-:Y:S04]  /*0a10*/  STG.E.64 desc[UR6][R4.64], R20 ;  /* 0x0000001404007986 */ /* 0x000fe8000c101b06 */
[----:B------:R-:W-:Y:S04]  /*0a20*/  STG.E.64 desc[UR6][R2.64], R22 ;  /* 0x0000001602007986 */ /* 0x000fe8000c101b06 */
[----:B------:R-:W-:Y:S04]  /*0a30*/  STG.E.64 desc[UR6][R4.64+0x20], R8 ;  /* 0x0000200804007986 */ /* 0x000fe8000c101b06 */
[----:B------:R-:W-:Y:S01]  /*0a40*/  STG.E.64 desc[UR6][R2.64+0x20], R10 ;  /* 0x0000200a02007986 */ /* 0x000fe2000c101b06 */
[----:B------:R-:W-:Y:S05]  /*0a50*/  EXIT ;  /* 0x000000000000794d */ /* 0x000fea0003800000 */
.L_x_4:
[----:B------:R-:W-:-:S00]  /*0a60*/  BRA `(.L_x_4) ;  /* 0xfffffffc00fc7947 */ /* 0x000fc0000383ffff */
[----:B------:R-:W-:-:S00]  /*0a70*/  NOP ;  /* 0x0000000000007918 */ /* 0x000fc00000000000 */
        /* <DEDUP_REMOVED lines=8> */
.L_x_5:


//--------------------- .nv.shared.reserved.0     --------------------------
	.section	.nv.shared.reserved.0,"aw",@nobits
	.weak		__nv_reservedSMEM_offset_0_alias
	.size		__nv_reservedSMEM_offset_0_alias, 0, 64
	.other		__nv_reservedSMEM_offset_0_alias,@"STO_CUDA_RESERVED_SHARED STV_DEFAULT"
__nv_reservedSMEM_offset_0_alias:
	.zero		0
	.zero		64


//--------------------- .nv.constant0._Z24matmul_wmma_basic_kernelP6__halfS0_Pfiii --------------------------
	.section	.nv.constant0._Z24matmul_wmma_basic_kernelP6__halfS0_Pfiii,"a",@progbits
	.sectionflags	@""
	.align	4
.nv.constant0._Z24matmul_wmma_basic_kernelP6__halfS0_Pfiii:
	.zero		932


//--------------------- SYMBOLS --------------------------

	.type		.nv.reservedSmem.offset0,@object
	.size		.nv.reservedSmem.offset0,0x4
